//
// Generated by NVIDIA NVVM Compiler
//
// Compiler Build ID: CL-36424714
// Cuda compilation tools, release 13.0, V13.0.88
// Based on NVVM 20.0.0
//

.version 9.0
.target sm_100
.address_size 64

	// .globl	_Z17mergeSortGPUBasicPiS_ii
.extern .shared .align 16 .b8 sharedData[];

.visible .entry _Z17mergeSortGPUBasicPiS_ii(
	.param .u64 .ptr .align 1 _Z17mergeSortGPUBasicPiS_ii_param_0,
	.param .u64 .ptr .align 1 _Z17mergeSortGPUBasicPiS_ii_param_1,
	.param .u32 _Z17mergeSortGPUBasicPiS_ii_param_2,
	.param .u32 _Z17mergeSortGPUBasicPiS_ii_param_3
)
{
	.reg .pred 	%p<13>;
	.reg .b32 	%r<61>;
	.reg .b32 	%f<48>;
	.reg .b64 	%rd<13>;
	.reg .b64 	%fd<3>;

	ld.param.u64 	%rd3, [_Z17mergeSortGPUBasicPiS_ii_param_0];
	ld.param.u64 	%rd4, [_Z17mergeSortGPUBasicPiS_ii_param_1];
	ld.param.u32 	%r23, [_Z17mergeSortGPUBasicPiS_ii_param_2];
	ld.param.u32 	%r24, [_Z17mergeSortGPUBasicPiS_ii_param_3];
	cvta.to.global.u64 	%rd1, %rd4;
	cvta.to.global.u64 	%rd5, %rd3;
	mov.u32 	%r1, %tid.x;
	mov.u32 	%r25, %ctaid.x;
	mov.u32 	%r26, %ntid.x;
	mad.lo.s32 	%r2, %r25, %r26, %r1;
	mul.wide.u32 	%rd6, %r2, 4;
	add.s64 	%rd7, %rd5, %rd6;
	ld.global.u32 	%r27, [%rd7];
	shl.b32 	%r28, %r1, 2;
	mov.u32 	%r29, sharedData;
	add.s32 	%r3, %r29, %r28;
	st.shared.u32 	[%r3], %r27;
	bar.sync 	0;
	setp.eq.s32 	%p1, %r24, 0;
	@%p1 bra 	$L__BB0_14;
	mov.f32 	%f5, 0f00000000;
	mov.f32 	%f6, 0f3F000000;
	mul.rn.f32 	%f7, %f6, %f5;
	mov.f32 	%f8, 0f3DF6384F;
	mul.rn.f32 	%f9, %f8, %f5;
	fma.rn.f32 	%f10, %f7, 0f3FB8AA3B, 0f00000000;
	add.f32 	%f11, %f10, 0f00000000;
	mul.f32 	%f12, %f9, 0f40400000;
	fma.rn.f32 	%f13, %f12, %f7, %f11;
	fma.rn.f32 	%f14, %f9, 0f00000000, %f13;
	mov.f32 	%f15, 0f3F800000;
	add.rn.f32 	%f1, %f15, %f14;
	mov.f32 	%f16, 0fBF800000;
	add.rn.f32 	%f17, %f1, %f16;
	neg.f32 	%f18, %f17;
	add.rn.f32 	%f2, %f14, %f18;
	cvt.rn.f32.u32 	%f3, %r1;
	add.s64 	%rd2, %rd1, %rd6;
	add.s32 	%r31, %r24, 1;
	max.u32 	%r4, %r31, 2;
	mov.b32 	%r53, 1;
$L__BB0_2:
	cvt.rn.f32.s32 	%f19, %r53;
	mul.rn.f32 	%f20, %f1, %f19;
	neg.f32 	%f21, %f20;
	fma.rn.f32 	%f22, %f1, %f19, %f21;
	fma.rn.f32 	%f23, %f2, %f19, %f22;
	cvt.rni.f32.f32 	%f24, %f20;
	sub.f32 	%f25, %f20, %f24;
	add.f32 	%f26, %f25, %f23;
	fma.rn.f32 	%f27, %f26, 0f391FCB8E, 0f3AAF85ED;
	fma.rn.f32 	%f28, %f27, %f26, 0f3C1D9856;
	fma.rn.f32 	%f29, %f28, %f26, 0f3D6357BB;
	fma.rn.f32 	%f30, %f29, %f26, 0f3E75FDEC;
	fma.rn.f32 	%f31, %f30, %f26, 0f3F317218;
	fma.rn.f32 	%f32, %f31, %f26, 0f3F800000;
	cvt.rzi.s32.f32 	%r32, %f24;
	setp.gt.f32 	%p2, %f24, 0f00000000;
	selp.b32 	%r33, 0, -2097152000, %p2;
	add.s32 	%r34, %r33, 2130706432;
	mov.b32 	%f33, %r34;
	mul.f32 	%f34, %f32, %f33;
	shl.b32 	%r35, %r32, 23;
	sub.s32 	%r36, %r35, %r33;
	mov.b32 	%f35, %r36;
	mul.f32 	%f36, %f34, %f35;
	abs.f32 	%f37, %f20;
	setp.gt.f32 	%p3, %f37, 0f43180000;
	setp.lt.f32 	%p4, %f20, 0f00000000;
	selp.f32 	%f38, 0f00000000, 0f7F800000, %p4;
	selp.f32 	%f39, %f38, %f36, %p3;
	abs.f32 	%f40, %f19;
	setp.nan.f32 	%p5, %f40, %f40;
	mov.f32 	%f41, 0f40000000;
	add.rn.f32 	%f42, %f41, %f19;
	selp.f32 	%f4, %f42, %f39, %p5;
	cvt.rzi.s32.f32 	%r37, %f4;
	rem.s32 	%r38, %r1, %r37;
	setp.ne.s32 	%p6, %r38, 0;
	@%p6 bra 	$L__BB0_13;
	add.f32 	%f43, %f4, %f3;
	add.f32 	%f44, %f43, 0fBF800000;
	cvt.rzi.s32.f32 	%r39, %f44;
	min.s32 	%r6, %r39, %r23;
	sub.s32 	%r40, %r6, %r1;
	cvt.rn.f64.s32 	%fd1, %r40;
	mul.f64 	%fd2, %fd1, 0d3FE0000000000000;
	cvt.rn.f32.f64 	%f45, %fd2;
	cvt.rpi.f32.f32 	%f46, %f45;
	add.f32 	%f47, %f46, %f3;
	cvt.rzi.s32.f32 	%r7, %f47;
	st.global.u32 	[%rd2], %r7;
	setp.lt.u32 	%p7, %r6, %r1;
	@%p7 bra 	$L__BB0_13;
	mov.u32 	%r54, %r1;
	mov.u32 	%r55, %r7;
	mov.u32 	%r56, %r1;
$L__BB0_5:
	setp.lt.s32 	%p8, %r56, %r7;
	@%p8 bra 	$L__BB0_8;
	shl.b32 	%r41, %r55, 2;
	add.s32 	%r43, %r29, %r41;
	ld.shared.u32 	%r58, [%r43];
$L__BB0_7:
	mul.wide.u32 	%rd11, %r54, 4;
	add.s64 	%rd12, %rd1, %rd11;
	st.global.u32 	[%rd12], %r58;
	add.s32 	%r55, %r55, 1;
	bra.uni 	$L__BB0_12;
$L__BB0_8:
	setp.lt.s32 	%p9, %r55, %r6;
	@%p9 bra 	$L__BB0_10;
	shl.b32 	%r44, %r56, 2;
	add.s32 	%r46, %r29, %r44;
	ld.shared.u32 	%r57, [%r46];
	bra.uni 	$L__BB0_11;
$L__BB0_10:
	shl.b32 	%r47, %r56, 2;
	add.s32 	%r49, %r29, %r47;
	ld.shared.u32 	%r57, [%r49];
	shl.b32 	%r50, %r55, 2;
	add.s32 	%r51, %r29, %r50;
	ld.shared.u32 	%r58, [%r51];
	setp.gt.s32 	%p10, %r57, %r58;
	@%p10 bra 	$L__BB0_7;
$L__BB0_11:
	mul.wide.u32 	%rd9, %r54, 4;
	add.s64 	%rd10, %rd1, %rd9;
	st.global.u32 	[%rd10], %r57;
	add.s32 	%r56, %r56, 1;
$L__BB0_12:
	add.s32 	%r54, %r54, 1;
	setp.le.u32 	%p11, %r54, %r6;
	@%p11 bra 	$L__BB0_5;
$L__BB0_13:
	bar.sync 	0;
	ld.global.u32 	%r52, [%rd2];
	st.shared.u32 	[%r3], %r52;
	bar.sync 	0;
	add.s32 	%r53, %r53, 1;
	setp.ne.s32 	%p12, %r53, %r4;
	@%p12 bra 	$L__BB0_2;
$L__BB0_14:
	ret;

}


// ===== COMPILED SASS (sm_100) =====

	.target	sm_100

	.elftype	@"ET_EXEC"


//--------------------- .note.nv.tkinfo           --------------------------
	.section	.note.nv.tkinfo,"",@"SHT_NOTE"
	.sectionflags	@"SHF_NOTE_NV_TKINFO"
	.tkinfo
        /*0018*/ 	.word	0x00000002
        /*0030*/ 	.string	""
        /*0030*/ 	.string	"ptxas"
        /*0030*/ 	.string	"Cuda compilation tools, release 13.0, V13.0.88"
        /*0030*/ 	.string	"Build cuda_13.0.r13.0/compiler.36424714_0"
        /*0030*/ 	.string	"-arch sm_100 -m 64 "



//--------------------- .note.nv.cuinfo           --------------------------
	.section	.note.nv.cuinfo,"",@"SHT_NOTE"
	.sectionflags	@"SHF_NOTE_NV_CUINFO"
        /*0018*/ 	.short	0x0002
        /*001a*/ 	.short	0x0064
        /*001c*/ 	.short	0x0082
	.zero		2


//--------------------- .nv.info                  --------------------------
	.section	.nv.info,"",@"SHT_CUDA_INFO"
	.align	4


	//----- nvinfo : EIATTR_REGCOUNT
	.align		4
        /*0000*/ 	.byte	0x04, 0x2f
        /*0002*/ 	.short	(.L_1 - .L_0)
	.align		4
.L_0:
        /*0004*/ 	.word	index@(_Z17mergeSortGPUBasicPiS_ii)
        /*0008*/ 	.word	0x00000016


	//----- nvinfo : EIATTR_FRAME_SIZE
	.align		4
.L_1:
        /*000c*/ 	.byte	0x04, 0x11
        /*000e*/ 	.short	(.L_3 - .L_2)
	.align		4
.L_2:
        /*0010*/ 	.word	index@(_Z17mergeSortGPUBasicPiS_ii)
        /*0014*/ 	.word	0x00000000


	//----- nvinfo : EIATTR_MIN_STACK_SIZE
	.align		4
.L_3:
        /*0018*/ 	.byte	0x04, 0x12
        /*001a*/ 	.short	(.L_5 - .L_4)
	.align		4
.L_4:
        /*001c*/ 	.word	index@(_Z17mergeSortGPUBasicPiS_ii)
        /*0020*/ 	.word	0x00000000
.L_5:


//--------------------- .nv.compat                --------------------------
	.section	.nv.compat,"",@"SHT_CUDA_COMPAT_INFO"
	.align	4
        /*0000*/ 	.byte	0x02, 0x09, 0x00, 0x00, 0x02, 0x02, 0x01, 0x00, 0x02, 0x05, 0x05, 0x00, 0x03, 0x07, 0x01, 0x01
        /*0010*/ 	.byte	0x02, 0x03, 0x00, 0x00, 0x02, 0x06, 0x01, 0x00, 0x04, 0x0b, 0x08, 0x00, 0x01, 0x00, 0x00, 0x00
        /*0020*/ 	.byte	0x00, 0x00, 0x00, 0x00


//--------------------- .nv.info._Z17mergeSortGPUBasicPiS_ii --------------------------
	.section	.nv.info._Z17mergeSortGPUBasicPiS_ii,"",@"SHT_CUDA_INFO"
	.sectionflags	@""
	.align	4


	//----- nvinfo : EIATTR_CUDA_API_VERSION
	.align		4
        /*0000*/ 	.byte	0x04, 0x37
        /*0002*/ 	.short	(.L_7 - .L_6)
.L_6:
        /*0004*/ 	.word	0x00000082


	//----- nvinfo : EIATTR_KPARAM_INFO
	.align		4
.L_7:
        /*0008*/ 	.byte	0x04, 0x17
        /*000a*/ 	.short	(.L_9 - .L_8)
.L_8:
        /*000c*/ 	.word	0x00000000
        /*0010*/ 	.short	0x0003
        /*0012*/ 	.short	0x0014
        /*0014*/ 	.byte	0x00, 0xf0, 0x11, 0x00


	//----- nvinfo : EIATTR_KPARAM_INFO
	.align		4
.L_9:
        /*0018*/ 	.byte	0x04, 0x17
        /*001a*/ 	.short	(.L_11 - .L_10)
.L_10:
        /*001c*/ 	.word	0x00000000
        /*0020*/ 	.short	0x0002
        /*0022*/ 	.short	0x0010
        /*0024*/ 	.byte	0x00, 0xf0, 0x11, 0x00


	//----- nvinfo : EIATTR_KPARAM_INFO
	.align		4
.L_11:
        /*0028*/ 	.byte	0x04, 0x17
        /*002a*/ 	.short	(.L_13 - .L_12)
.L_12:
        /*002c*/ 	.word	0x00000000
        /*0030*/ 	.short	0x0001
        /*0032*/ 	.short	0x0008
        /*0034*/ 	.byte	0x00, 0xf5, 0x21, 0x00


	//----- nvinfo : EIATTR_KPARAM_INFO
	.align		4
.L_13:
        /*0038*/ 	.byte	0x04, 0x17
        /*003a*/ 	.short	(.L_15 - .L_14)
.L_14:
        /*003c*/ 	.word	0x00000000
        /*0040*/ 	.short	0x0000
        /*0042*/ 	.short	0x0000
        /*0044*/ 	.byte	0x00, 0xf5, 0x21, 0x00


	//----- nvinfo : EIATTR_SPARSE_MMA_MASK
	.align		4
.L_15:
        /*0048*/ 	.byte	0x03, 0x50
        /*004a*/ 	.short	0x0000


	//----- nvinfo : EIATTR_MAXREG_COUNT
	.align		4
        /*004c*/ 	.byte	0x03, 0x1b
        /*004e*/ 	.short	0x00ff


	//----- nvinfo : EIATTR_NUM_BARRIERS
	.align		4
        /*0050*/ 	.byte	0x02, 0x4c
        /*0052*/ 	.byte	0x01
	.zero		1


	//----- nvinfo : EIATTR_MERCURY_ISA_VERSION
	.align		4
        /*0054*/ 	.byte	0x03, 0x5f
        /*0056*/ 	.short	0x0101


	//----- nvinfo : EIATTR_VRC_CTA_INIT_COUNT
	.align		4
        /*0058*/ 	.byte	0x02, 0x4a
	.zero		1
	.zero		1


	//----- nvinfo : EIATTR_EXIT_INSTR_OFFSETS
	.align		4
        /*005c*/ 	.byte	0x04, 0x1c
        /*005e*/ 	.short	(.L_17 - .L_16)


	//   ....[0]....
.L_16:
        /*0060*/ 	.word	0x00000110


	//   ....[1]....
        /*0064*/ 	.word	0x000008d0


	//----- nvinfo : EIATTR_CRS_STACK_SIZE
	.align		4
.L_17:
        /*0068*/ 	.byte	0x04, 0x1e
        /*006a*/ 	.short	(.L_19 - .L_18)
.L_18:
        /*006c*/ 	.word	0x00000000


	//----- nvinfo : EIATTR_CBANK_PARAM_SIZE
	.align		4
.L_19:
        /*0070*/ 	.byte	0x03, 0x19
        /*0072*/ 	.short	0x0018


	//----- nvinfo : EIATTR_PARAM_CBANK
	.align		4
        /*0074*/ 	.byte	0x04, 0x0a
        /*0076*/ 	.short	(.L_21 - .L_20)
	.align		4
.L_20:
        /*0078*/ 	.word	index@(.nv.constant0._Z17mergeSortGPUBasicPiS_ii)
        /*007c*/ 	.short	0x0380
        /*007e*/ 	.short	0x0018


	//----- nvinfo : EIATTR_SW_WAR
	.align		4
.L_21:
        /*0080*/ 	.byte	0x04, 0x36
        /*0082*/ 	.short	(.L_23 - .L_22)
.L_22:
        /*0084*/ 	.word	0x00000008
.L_23:


//--------------------- .nv.callgraph             --------------------------
	.section	.nv.callgraph,"",@"SHT_CUDA_CALLGRAPH"
	.align	4
	.sectionentsize	8
	.align		4
        /*0000*/ 	.word	0x00000000
	.align		4
        /*0004*/ 	.word	0xffffffff
	.align		4
        /*0008*/ 	.word	0x00000000
	.align		4
        /*000c*/ 	.word	0xfffffffe
	.align		4
        /*0010*/ 	.word	0x00000000
	.align		4
        /*0014*/ 	.word	0xfffffffd
	.align		4
        /*0018*/ 	.word	0x00000000
	.align		4
        /*001c*/ 	.word	0xfffffffc


//--------------------- .text._Z17mergeSortGPUBasicPiS_ii --------------------------
	.section	.text._Z17mergeSortGPUBasicPiS_ii,"ax",@progbits
	.align	128
        .global         _Z17mergeSortGPUBasicPiS_ii
        .type           _Z17mergeSortGPUBasicPiS_ii,@function
        .size           _Z17mergeSortGPUBasicPiS_ii,(.L_x_10 - _Z17mergeSortGPUBasicPiS_ii)
        .other          _Z17mergeSortGPUBasicPiS_ii,@"STO_CUDA_ENTRY STV_DEFAULT"
_Z17mergeSortGPUBasicPiS_ii:
.text._Z17mergeSortGPUBasicPiS_ii:
[----:B------:R-:W-:Y:S01]  /*0000*/  LDC R1, c[0x0][0x37c] ;  /* 0x0000df00ff017b82 */ /* 0x000fe20000000800 */
[----:B------:R-:W0:Y:S07]  /*0010*/  S2R R4, SR_TID.X ;  /* 0x0000000000047919 */ /* 0x000e2e0000002100 */
[----:B------:R-:W0:Y:S01]  /*0020*/  S2UR UR4, SR_CTAID.X ;  /* 0x00000000000479c3 */ /* 0x000e220000002500 */
[----:B------:R-:W1:Y:S07]  /*0030*/  LDCU.64 UR6, c[0x0][0x358] ;  /* 0x00006b00ff0677ac */ /* 0x000e6e0008000a00 */
[----:B------:R-:W0:Y:S08]  /*0040*/  LDC R7, c[0x0][0x360] ;  /* 0x0000d800ff077b82 */ /* 0x000e300000000800 */
[----:B------:R-:W2:Y:S08]  /*0050*/  LDC.64 R2, c[0x0][0x380] ;  /* 0x0000e000ff027b82 */ /* 0x000eb00000000a00 */
[----:B------:R-:W3:Y:S01]  /*0060*/  S2UR UR5, SR_CgaCtaId ;  /* 0x00000000000579c3 */ /* 0x000ee20000008800 */
[----:B0-----:R-:W-:-:S07]  /*0070*/  IMAD R7, R7, UR4, R4 ;  /* 0x0000000407077c24 */ /* 0x001fce000f8e0204 */
[----:B------:R-:W0:Y:S01]  /*0080*/  LDC R6, c[0x0][0x394] ;  /* 0x0000e500ff067b82 */ /* 0x000e220000000800 */
[----:B--2---:R-:W-:-:S06]  /*0090*/  IMAD.WIDE.U32 R2, R7, 0x4, R2 ;  /* 0x0000000407027825 */ /* 0x004fcc00078e0002 */
[----:B-1----:R-:W2:Y:S01]  /*00a0*/  LDG.E R2, desc[UR6][R2.64] ;  /* 0x0000000602027981 */ /* 0x002ea2000c1e1900 */
[----:B------:R-:W-:Y:S02]  /*00b0*/  UMOV UR4, 0x400 ;  /* 0x0000040000047882 */ /* 0x000fe40000000000 */
[----:B---3--:R-:W-:-:S06]  /*00c0*/  ULEA UR4, UR5, UR4, 0x18 ;  /* 0x0000000405047291 */ /* 0x008fcc000f8ec0ff */
[----:B------:R-:W-:Y:S02]  /*00d0*/  LEA R5, R4, UR4, 0x2 ;  /* 0x0000000404057c11 */ /* 0x000fe4000f8e10ff */
[----:B0-----:R-:W-:-:S03]  /*00e0*/  ISETP.NE.AND P0, PT, R6, RZ, PT ;  /* 0x000000ff0600720c */ /* 0x001fc60003f05270 */
[----:B--2---:R0:W-:Y:S01]  /*00f0*/  STS [R5], R2 ;  /* 0x0000000205007388 */ /* 0x0041e20000000800 */
[----:B------:R-:W-:Y:S09]  /*0100*/  BAR.SYNC.DEFER_BLOCKING 0x0 ;  /* 0x0000000000007b1d */ /* 0x000ff20000010000 */
[----:B------:R-:W-:Y:S05]  /*0110*/  @!P0 EXIT ;  /* 0x000000000000894d */ /* 0x000fea0003800000 */
[----:B0-----:R-:W0:Y:S01]  /*0120*/  LDC.64 R2, c[0x0][0x388] ;  /* 0x0000e200ff027b82 */ /* 0x001e220000000a00 */
[----:B------:R-:W-:Y:S01]  /*0130*/  FFMA R0, RZ, 1.4426950216293334961, RZ ;  /* 0x3fb8aa3bff007823 */ /* 0x000fe200000000ff */
[----:B------:R-:W-:Y:S01]  /*0140*/  HFMA2 R11, -RZ, RZ, 0, 5.9604644775390625e-08 ;  /* 0x00000001ff0b7431 */ /* 0x000fe200000001ff */
[----:B------:R-:W-:Y:S02]  /*0150*/  UMOV UR5, 0x1 ;  /* 0x0000000100057882 */ /* 0x000fe40000000000 */
[----:B------:R-:W-:-:S04]  /*0160*/  FADD R0, RZ, R0 ;  /* 0x00000000ff007221 */ /* 0x000fc80000000000 */
[----:B------:R-:W-:Y:S01]  /*0170*/  FFMA R0, RZ, RZ, R0 ;  /* 0x000000ffff007223 */ /* 0x000fe20000000000 */
[----:B------:R-:W-:-:S03]  /*0180*/  VIADDMNMX.U32 R6, R6, R11, 0x2, !PT ;  /* 0x0000000206067446 */ /* 0x000fc6000780000b */
[----:B------:R-:W-:-:S04]  /*0190*/  FFMA R8, RZ, RZ, R0 ;  /* 0x000000ffff087223 */ /* 0x000fc80000000000 */
[----:B------:R-:W-:-:S04]  /*01a0*/  FADD R0, R8, 1 ;  /* 0x3f80000008007421 */ /* 0x000fc80000000000 */
[----:B------:R-:W-:Y:S01]  /*01b0*/  FADD R9, R0, -1 ;  /* 0xbf80000000097421 */ /* 0x000fe20000000000 */
[----:B0-----:R-:W-:-:S04]  /*01c0*/  IMAD.WIDE.U32 R2, R7, 0x4, R2 ;  /* 0x0000000407027825 */ /* 0x001fc800078e0002 */
[----:B------:R-:W-:Y:S01]  /*01d0*/  FADD R7, R8, -R9 ;  /* 0x8000000908077221 */ /* 0x000fe20000000000 */
[----:B------:R-:W-:-:S07]  /*01e0*/  I2FP.F32.U32 R8, R4 ;  /* 0x0000000400087245 */ /* 0x000fce0000201000 */
.L_x_8:
[----:B------:R-:W-:Y:S01]  /*01f0*/  I2FP.F32.S32 R11, UR5 ;  /* 0x00000005000b7c45 */ /* 0x000fe20008201400 */
[----:B------:R-:W-:Y:S01]  /*0200*/  IMAD.MOV.U32 R14, RZ, RZ, 0x391fcb8e ;  /* 0x391fcb8eff0e7424 */ /* 0x000fe200078e00ff */
[----:B------:R-:W-:Y:S01]  /*0210*/  IABS R16, R4 ;  /* 0x0000000400107213 */ /* 0x000fe20000000000 */
[----:B------:R-:W-:Y:S01]  /*0220*/  UIADD3 UR5, UPT, UPT, UR5, 0x1, URZ ;  /* 0x0000000105057890 */ /* 0x000fe2000fffe0ff */
[-C--:B------:R-:W-:Y:S01]  /*0230*/  FSETP.NAN.AND P1, PT, |R11|, |R11|.reuse, PT ;  /* 0x4000000b0b00720b */ /* 0x080fe20003f28200 */
[CC--:B-12---:R-:W-:Y:S01]  /*0240*/  FMUL R13, R0.reuse, R11.reuse ;  /* 0x0000000b000d7220 */ /* 0x0c6fe20000400000 */
[----:B------:R-:W-:Y:S03]  /*0250*/  BSSY.RECONVERGENT B0, `(.L_x_0) ;  /* 0x0000061000007945 */ /* 0x000fe60003800200 */
[----:B0-----:R-:W0:Y:S01]  /*0260*/  FRND R12, R13 ;  /* 0x0000000d000c7307 */ /* 0x001e220000201000 */
[----:B---3--:R-:W-:Y:S01]  /*0270*/  FFMA R10, R0, R11, -R13 ;  /* 0x0000000b000a7223 */ /* 0x008fe2000000080d */
[----:B------:R-:W-:-:S03]  /*0280*/  FSETP.GEU.AND P2, PT, R13, RZ, PT ;  /* 0x000000ff0d00720b */ /* 0x000fc60003f4e000 */
[----:B------:R-:W-:Y:S01]  /*0290*/  FFMA R10, R7, R11, R10 ;  /* 0x0000000b070a7223 */ /* 0x000fe2000000000a */
[----:B0-----:R-:W-:Y:S01]  /*02a0*/  FADD R9, R13, -R12 ;  /* 0x8000000c0d097221 */ /* 0x001fe20000000000 */
[----:B------:R-:W-:-:S03]  /*02b0*/  FSETP.GT.AND P0, PT, R12, RZ, PT ;  /* 0x000000ff0c00720b */ /* 0x000fc60003f04000 */
[----:B------:R-:W-:Y:S01]  /*02c0*/  FADD R9, R10, R9 ;  /* 0x000000090a097221 */ /* 0x000fe20000000000 */
[----:B------:R-:W-:Y:S02]  /*02d0*/  SEL R15, RZ, 0x83000000, P0 ;  /* 0x83000000ff0f7807 */ /* 0x000fe40000000000 */
[----:B------:R-:W-:Y:S01]  /*02e0*/  FSETP.GT.AND P0, PT, |R13|, 152, PT ;  /* 0x431800000d00780b */ /* 0x000fe20003f04200 */
[----:B------:R-:W-:Y:S01]  /*02f0*/  FFMA R10, R9, R14, 0.0013391353422775864601 ;  /* 0x3aaf85ed090a7423 */ /* 0x000fe2000000000e */
[----:B------:R-:W-:Y:S01]  /*0300*/  IADD3 R17, PT, PT, R15, 0x7f000000, RZ ;  /* 0x7f0000000f117810 */ /* 0x000fe20007ffe0ff */
[----:B------:R-:W0:Y:S02]  /*0310*/  F2I.NTZ R14, R13 ;  /* 0x0000000d000e7305 */ /* 0x000e240000203100 */
[----:B------:R-:W-:-:S04]  /*0320*/  FFMA R10, R9, R10, 0.0096188392490148544312 ;  /* 0x3c1d9856090a7423 */ /* 0x000fc8000000000a */
[----:B------:R-:W-:-:S04]  /*0330*/  FFMA R10, R9, R10, 0.055503588169813156128 ;  /* 0x3d6357bb090a7423 */ /* 0x000fc8000000000a */
[----:B------:R-:W-:-:S04]  /*0340*/  FFMA R10, R9, R10, 0.24022644758224487305 ;  /* 0x3e75fdec090a7423 */ /* 0x000fc8000000000a */
[----:B------:R-:W-:-:S04]  /*0350*/  FFMA R10, R9, R10, 0.69314718246459960938 ;  /* 0x3f317218090a7423 */ /* 0x000fc8000000000a */
[----:B------:R-:W-:Y:S01]  /*0360*/  FFMA R10, R9, R10, 1 ;  /* 0x3f800000090a7423 */ /* 0x000fe2000000000a */
[----:B0-----:R-:W-:-:S03]  /*0370*/  IMAD R9, R14, 0x800000, -R15 ;  /* 0x008000000e097824 */ /* 0x001fc600078e0a0f */
[----:B------:R-:W-:-:S04]  /*0380*/  FMUL R10, R10, R17 ;  /* 0x000000110a0a7220 */ /* 0x000fc80000400000 */
[----:B------:R-:W-:Y:S01]  /*0390*/  FMUL R9, R10, R9 ;  /* 0x000000090a097220 */ /* 0x000fe20000400000 */
[----:B------:R-:W-:Y:S01]  /*03a0*/  @P0 FSEL R9, RZ, +INF , !P2 ;  /* 0x7f800000ff090808 */ /* 0x000fe20005000000 */
[----:B------:R-:W-:Y:S01]  /*03b0*/  @P1 FADD R9, R11, 2 ;  /* 0x400000000b091421 */ /* 0x000fe20000000000 */
[----:B------:R-:W-:-:S03]  /*03c0*/  ISETP.GE.AND P2, PT, R4, RZ, PT ;  /* 0x000000ff0400720c */ /* 0x000fc60003f46270 */
[----:B------:R-:W0:Y:S02]  /*03d0*/  F2I.TRUNC.NTZ R17, R9 ;  /* 0x0000000900117305 */ /* 0x000e24000020f100 */
[-C--:B0-----:R-:W-:Y:S02]  /*03e0*/  IABS R14, R17.reuse ;  /* 0x00000011000e7213 */ /* 0x081fe40000000000 */
[----:B------:R-:W-:-:S04]  /*03f0*/  IABS R15, R17 ;  /* 0x00000011000f7213 */ /* 0x000fc80000000000 */
[----:B------:R-:W0:Y:S08]  /*0400*/  I2F.RP R12, R14 ;  /* 0x0000000e000c7306 */ /* 0x000e300000209400 */
[----:B0-----:R-:W0:Y:S02]  /*0410*/  MUFU.RCP R12, R12 ;  /* 0x0000000c000c7308 */ /* 0x001e240000001000 */
[----:B0-----:R-:W-:Y:S01]  /*0420*/  IADD3 R10, PT, PT, R12, 0xffffffe, RZ ;  /* 0x0ffffffe0c0a7810 */ /* 0x001fe20007ffe0ff */
[----:B------:R-:W-:-:S05]  /*0430*/  IMAD.MOV R12, RZ, RZ, -R15 ;  /* 0x000000ffff0c7224 */ /* 0x000fca00078e0a0f */
[----:B------:R0:W1:Y:S02]  /*0440*/  F2I.FTZ.U32.TRUNC.NTZ R11, R10 ;  /* 0x0000000a000b7305 */ /* 0x000064000021f000 */
[----:B0-----:R-:W-:Y:S01]  /*0450*/  MOV R10, RZ ;  /* 0x000000ff000a7202 */ /* 0x001fe20000000f00 */
[----:B-1----:R-:W-:-:S04]  /*0460*/  IMAD.MOV R13, RZ, RZ, -R11 ;  /* 0x000000ffff0d7224 */ /* 0x002fc800078e0a0b */
[----:B------:R-:W-:-:S04]  /*0470*/  IMAD R13, R13, R14, RZ ;  /* 0x0000000e0d0d7224 */ /* 0x000fc800078e02ff */
[----:B------:R-:W-:-:S06]  /*0480*/  IMAD.HI.U32 R11, R11, R13, R10 ;  /* 0x0000000d0b0b7227 */ /* 0x000fcc00078e000a */
[----:B------:R-:W-:-:S04]  /*0490*/  IMAD.HI.U32 R11, R11, R16, RZ ;  /* 0x000000100b0b7227 */ /* 0x000fc800078e00ff */
[----:B------:R-:W-:-:S05]  /*04a0*/  IMAD R11, R11, R12, R16 ;  /* 0x0000000c0b0b7224 */ /* 0x000fca00078e0210 */
[----:B------:R-:W-:-:S13]  /*04b0*/  ISETP.GT.U32.AND P0, PT, R14, R11, PT ;  /* 0x0000000b0e00720c */ /* 0x000fda0003f04070 */
[----:B------:R-:W-:Y:S02]  /*04c0*/  @!P0 IADD3 R11, PT, PT, R11, -R14, RZ ;  /* 0x8000000e0b0b8210 */ /* 0x000fe40007ffe0ff */
[----:B------:R-:W-:Y:S02]  /*04d0*/  ISETP.NE.AND P0, PT, R17, RZ, PT ;  /* 0x000000ff1100720c */ /* 0x000fe40003f05270 */
[----:B------:R-:W-:-:S13]  /*04e0*/  ISETP.GT.U32.AND P1, PT, R14, R11, PT ;  /* 0x0000000b0e00720c */ /* 0x000fda0003f24070 */
[----:B------:R-:W-:-:S05]  /*04f0*/  @!P1 IMAD.IADD R11, R11, 0x1, -R14 ;  /* 0x000000010b0b9824 */ /* 0x000fca00078e0a0e */
[----:B------:R-:W-:Y:S02]  /*0500*/  @!P2 IADD3 R11, PT, PT, -R11, RZ, RZ ;  /* 0x000000ff0b0ba210 */ /* 0x000fe40007ffe1ff */
[----:B------:R-:W-:Y:S02]  /*0510*/  @!P0 LOP3.LUT R11, RZ, R17, RZ, 0x33, !PT ;  /* 0x00000011ff0b8212 */ /* 0x000fe400078e33ff */
[----:B------:R-:W-:Y:S02]  /*0520*/  ISETP.NE.AND P0, PT, R6, UR5, PT ;  /* 0x0000000506007c0c */ /* 0x000fe4000bf05270 */
[----:B------:R-:W-:-:S13]  /*0530*/  ISETP.NE.AND P1, PT, R11, RZ, PT ;  /* 0x000000ff0b00720c */ /* 0x000fda0003f25270 */
[----:B------:R-:W-:Y:S05]  /*0540*/  @P1 BRA `(.L_x_1) ;  /* 0x0000000000c41947 */ /* 0x000fea0003800000 */
[----:B------:R-:W-:Y:S01]  /*0550*/  FADD R9, R8, R9 ;  /* 0x0000000908097221 */ /* 0x000fe20000000000 */
[----:B------:R-:W0:Y:S03]  /*0560*/  LDCU UR8, c[0x0][0x390] ;  /* 0x00007200ff0877ac */ /* 0x000e260008000800 */
[----:B------:R-:W-:-:S04]  /*0570*/  FADD R12, R9, -1 ;  /* 0xbf800000090c7421 */ /* 0x000fc80000000000 */
[----:B------:R-:W0:Y:S02]  /*0580*/  F2I.TRUNC.NTZ R9, R12 ;  /* 0x0000000c00097305 */ /* 0x000e24000020f100 */
[----:B0-----:R-:W-:-:S04]  /*0590*/  VIMNMX R9, PT, PT, R9, UR8, PT ;  /* 0x0000000809097c48 */ /* 0x001fc8000bfe0100 */
[C---:B------:R-:W-:Y:S01]  /*05a0*/  ISETP.GE.U32.AND P1, PT, R9.reuse, R4, PT ;  /* 0x000000040900720c */ /* 0x040fe20003f26070 */
[----:B------:R-:W-:-:S04]  /*05b0*/  IMAD.IADD R13, R9, 0x1, -R4 ;  /* 0x00000001090d7824 */ /* 0x000fc800078e0a04 */
[----:B------:R-:W0:Y:S02]  /*05c0*/  I2F.F64 R10, R13 ;  /* 0x0000000d000a7312 */ /* 0x000e240000201c00 */
[----:B0-----:R-:W-:-:S10]  /*05d0*/  DMUL R10, R10, 0.5 ;  /* 0x3fe000000a0a7828 */ /* 0x001fd40000000000 */
[----:B------:R-:W0:Y:S08]  /*05e0*/  F2F.F32.F64 R10, R10 ;  /* 0x0000000a000a7310 */ /* 0x000e300000301000 */
[----:B0-----:R-:W0:Y:S02]  /*05f0*/  FRND.CEIL R15, R10 ;  /* 0x0000000a000f7307 */ /* 0x001e240000209000 */
[----:B0-----:R-:W-:-:S06]  /*0600*/  FADD R15, R8, R15 ;  /* 0x0000000f080f7221 */ /* 0x001fcc0000000000 */
[----:B------:R-:W0:Y:S02]  /*0610*/  F2I.TRUNC.NTZ R19, R15 ;  /* 0x0000000f00137305 */ /* 0x000e24000020f100 */
[----:B0-----:R0:W-:Y:S01]  /*0620*/  STG.E desc[UR6][R2.64], R19 ;  /* 0x0000001302007986 */ /* 0x0011e2000c101906 */
[----:B------:R-:W-:Y:S05]  /*0630*/  @!P1 BRA `(.L_x_1) ;  /* 0x0000000000889947 */ /* 0x000fea0003800000 */
[----:B------:R-:W1:Y:S01]  /*0640*/  LDC.64 R10, c[0x0][0x388] ;  /* 0x0000e200ff0a7b82 */ /* 0x000e620000000a00 */
[-C--:B------:R-:W-:Y:S01]  /*0650*/  MOV R15, R4.reuse ;  /* 0x00000004000f7202 */ /* 0x080fe20000000f00 */
[----:B------:R-:W-:Y:S01]  /*0660*/  IMAD.MOV.U32 R14, RZ, RZ, R19 ;  /* 0x000000ffff0e7224 */ /* 0x000fe200078e0013 */
[----:B------:R-:W-:-:S07]  /*0670*/  MOV R16, R4 ;  /* 0x0000000400107202 */ /* 0x000fce0000000f00 */
.L_x_7:
[----:B------:R-:W-:Y:S01]  /*0680*/  ISETP.GE.AND P1, PT, R16, R19, PT ;  /* 0x000000131000720c */ /* 0x000fe20003f26270 */
[----:B------:R-:W-:-:S12]  /*0690*/  BSSY.RECONVERGENT B1, `(.L_x_2) ;  /* 0x0000019000017945 */ /* 0x000fd80003800200 */
[----:B-12---:R-:W-:-:S05]  /*06a0*/  @P1 LEA R12, R14, UR4, 0x2 ;  /* 0x000000040e0c1c11 */ /* 0x006fca000f8e10ff */
[----:B------:R2:W3:Y:S01]  /*06b0*/  @P1 LDS R17, [R12] ;  /* 0x000000000c111984 */ /* 0x0004e20000000800 */
[----:B------:R-:W-:Y:S05]  /*06c0*/  @P1 BRA `(.L_x_3) ;  /* 0x0000000000481947 */ /* 0x000fea0003800000 */
[----:B------:R-:W-:Y:S01]  /*06d0*/  ISETP.GE.AND P1, PT, R14, R9, PT ;  /* 0x000000090e00720c */ /* 0x000fe20003f26270 */
[----:B------:R-:W-:-:S12]  /*06e0*/  BSSY.RELIABLE B2, `(.L_x_4) ;  /* 0x000000c000027945 */ /* 0x000fd80003800100 */
[----:B--2---:R-:W-:-:S05]  /*06f0*/  @P1 LEA R12, R16, UR4, 0x2 ;  /* 0x00000004100c1c11 */ /* 0x004fca000f8e10ff */
[----:B---3--:R2:W3:Y:S01]  /*0700*/  @P1 LDS R17, [R12] ;  /* 0x000000000c111984 */ /* 0x0084e20000000800 */
[----:B------:R-:W-:Y:S05]  /*0710*/  @P1 BRA `(.L_x_5) ;  /* 0x0000000000201947 */ /* 0x000fea0003800000 */
[----:B--2---:R-:W-:Y:S02]  /*0720*/  LEA R12, R16, UR4, 0x2 ;  /* 0x00000004100c7c11 */ /* 0x004fe4000f8e10ff */
[----:B---3--:R-:W-:-:S04]  /*0730*/  LEA R17, R14, UR4, 0x2 ;  /* 0x000000040e117c11 */ /* 0x008fc8000f8e10ff */
[----:B------:R-:W-:Y:S04]  /*0740*/  LDS R12, [R12] ;  /* 0x000000000c0c7984 */ /* 0x000fe80000000800 */
[----:B------:R-:W2:Y:S02]  /*0750*/  LDS R17, [R17] ;  /* 0x0000000011117984 */ /* 0x000ea40000000800 */
[----:B--2---:R-:W-:-:S13]  /*0760*/  ISETP.GT.AND P1, PT, R12, R17, PT ;  /* 0x000000110c00720c */ /* 0x004fda0003f24270 */
[----:B------:R-:W-:Y:S05]  /*0770*/  @P1 BREAK.RELIABLE B2 ;  /* 0x0000000000021942 */ /* 0x000fea0003800100 */
[----:B------:R-:W-:Y:S05]  /*0780*/  @P1 BRA `(.L_x_3) ;  /* 0x0000000000181947 */ /* 0x000fea0003800000 */
[----:B------:R-:W-:-:S07]  /*0790*/  MOV R17, R12 ;  /* 0x0000000c00117202 */ /* 0x000fce0000000f00 */
.L_x_5:
[----:B------:R-:W-:Y:S05]  /*07a0*/  BSYNC.RELIABLE B2 ;  /* 0x0000000000027941 */ /* 0x000fea0003800100 */
.L_x_4:
[----:B-12---:R-:W-:-:S04]  /*07b0*/  IMAD.WIDE.U32 R12, R15, 0x4, R10 ;  /* 0x000000040f0c7825 */ /* 0x006fc800078e000a */
[----:B------:R-:W-:Y:S01]  /*07c0*/  VIADD R16, R16, 0x1 ;  /* 0x0000000110107836 */ /* 0x000fe20000000000 */
[----:B---3--:R2:W-:Y:S01]  /*07d0*/  STG.E desc[UR6][R12.64], R17 ;  /* 0x000000110c007986 */ /* 0x0085e2000c101906 */
[----:B------:R-:W-:Y:S05]  /*07e0*/  BRA `(.L_x_6) ;  /* 0x00000000000c7947 */ /* 0x000fea0003800000 */
.L_x_3:
[----:B-12---:R-:W-:Y:S01]  /*07f0*/  IMAD.WIDE.U32 R12, R15, 0x4, R10 ;  /* 0x000000040f0c7825 */ /* 0x006fe200078e000a */
[----:B------:R-:W-:-:S04]  /*0800*/  IADD3 R14, PT, PT, R14, 0x1, RZ ;  /* 0x000000010e0e7810 */ /* 0x000fc80007ffe0ff */
[----:B---3--:R1:W-:Y:S03]  /*0810*/  STG.E desc[UR6][R12.64], R17 ;  /* 0x000000110c007986 */ /* 0x0083e6000c101906 */
.L_x_6:
[----:B------:R-:W-:Y:S05]  /*0820*/  BSYNC.RECONVERGENT B1 ;  /* 0x0000000000017941 */ /* 0x000fea0003800200 */
.L_x_2:
[----:B------:R-:W-:-:S04]  /*0830*/  IADD3 R15, PT, PT, R15, 0x1, RZ ;  /* 0x000000010f0f7810 */ /* 0x000fc80007ffe0ff */
[----:B------:R-:W-:-:S13]  /*0840*/  ISETP.GT.U32.AND P1, PT, R15, R9, PT ;  /* 0x000000090f00720c */ /* 0x000fda0003f24070 */
[----:B------:R-:W-:Y:S05]  /*0850*/  @!P1 BRA `(.L_x_7) ;  /* 0xfffffffc00889947 */ /* 0x000fea000383ffff */
.L_x_1:
[----:B------:R-:W-:Y:S05]  /*0860*/  BSYNC.RECONVERGENT B0 ;  /* 0x0000000000007941 */ /* 0x000fea0003800200 */
.L_x_0:
[----:B------:R-:W-:Y:S05]  /*0870*/  WARPSYNC.ALL ;  /* 0x0000000000007948 */ /* 0x000fea0003800000 */
[----:B------:R-:W-:Y:S06]  /*0880*/  BAR.SYNC.DEFER_BLOCKING 0x0 ;  /* 0x0000000000007b1d */ /* 0x000fec0000010000 */
[----:B------:R-:W3:Y:S04]  /*0890*/  LDG.E R10, desc[UR6][R2.64] ;  /* 0x00000006020a7981 */ /* 0x000ee8000c1e1900 */
[----:B---3--:R3:W-:Y:S01]  /*08a0*/  STS [R5], R10 ;  /* 0x0000000a05007388 */ /* 0x0087e20000000800 */
[----:B------:R-:W-:Y:S06]  /*08b0*/  BAR.SYNC.DEFER_BLOCKING 0x0 ;  /* 0x0000000000007b1d */ /* 0x000fec0000010000 */
[----:B------:R-:W-:Y:S05]  /*08c0*/  @P0 BRA `(.L_x_8) ;  /* 0xfffffff800480947 */ /* 0x000fea000383ffff */
[----:B------:R-:W-:Y:S05]  /*08d0*/  EXIT ;  /* 0x000000000000794d */ /* 0x000fea0003800000 */
.L_x_9:
[----:B------:R-:W-:-:S00]  /*08e0*/  BRA `(.L_x_9) ;  /* 0xfffffffc00fc7947 */ /* 0x000fc0000383ffff */
[----:B------:R-:W-:-:S00]  /*08f0*/  NOP ;  /* 0x0000000000007918 */ /* 0x000fc00000000000 */
        /* <DEDUP_REMOVED lines=8> */
.L_x_10:


//--------------------- .nv.shared._Z17mergeSortGPUBasicPiS_ii --------------------------
	.section	.nv.shared._Z17mergeSortGPUBasicPiS_ii,"aw",@nobits
	.sectionflags	@""
	.align	16
	.zero		1024


//--------------------- .nv.shared.reserved.0     --------------------------
	.section	.nv.shared.reserved.0,"aw",@nobits
	.weak		__nv_reservedSMEM_offset_0_alias
	.size		__nv_reservedSMEM_offset_0_alias, 0, 64
	.other		__nv_reservedSMEM_offset_0_alias,@"STO_CUDA_RESERVED_SHARED STV_DEFAULT"
__nv_reservedSMEM_offset_0_alias:
	.zero		0
	.zero		64


//--------------------- .nv.constant0._Z17mergeSortGPUBasicPiS_ii --------------------------
	.section	.nv.constant0._Z17mergeSortGPUBasicPiS_ii,"a",@progbits
	.sectionflags	@""
	.align	4
.nv.constant0._Z17mergeSortGPUBasicPiS_ii:
	.zero		920


//--------------------- SYMBOLS --------------------------

	.type		.nv.reservedSmem.offset0,@object
	.size		.nv.reservedSmem.offset0,0x4
	.type		.nv.reservedSmem.cap,@object
	.size		.nv.reservedSmem.cap,0x4
